//
// Generated by NVIDIA NVVM Compiler
//
// Compiler Build ID: CL-36424714
// Cuda compilation tools, release 13.0, V13.0.88
// Based on NVVM 20.0.0
//

.version 9.0
.target sm_100
.address_size 64

	// .globl	vectorDistanceLA2
.extern .shared .align 16 .b8 part[];

.visible .entry vectorDistanceLA2(
	.param .u64 .ptr .align 1 vectorDistanceLA2_param_0,
	.param .u64 .ptr .align 1 vectorDistanceLA2_param_1,
	.param .u64 .ptr .align 1 vectorDistanceLA2_param_2,
	.param .u32 vectorDistanceLA2_param_3
)
{
	.reg .pred 	%p<3>;
	.reg .b32 	%r<15>;
	.reg .b32 	%f<6>;
	.reg .b64 	%rd<10>;

	ld.param.u64 	%rd4, [vectorDistanceLA2_param_0];
	ld.param.u64 	%rd5, [vectorDistanceLA2_param_1];
	ld.param.u64 	%rd6, [vectorDistanceLA2_param_2];
	ld.param.u32 	%r6, [vectorDistanceLA2_param_3];
	mov.u32 	%r7, %tid.x;
	shl.b32 	%r8, %r7, 2;
	mov.u32 	%r9, part;
	add.s32 	%r10, %r9, %r8;
	mov.b32 	%r11, 0;
	st.shared.u32 	[%r10], %r11;
	mov.u32 	%r12, %ctaid.x;
	mov.u32 	%r1, %ntid.x;
	mad.lo.s32 	%r14, %r12, %r1, %r7;
	setp.ge.s32 	%p1, %r14, %r6;
	@%p1 bra 	$L__BB0_3;
	mov.u32 	%r13, %nctaid.x;
	mul.lo.s32 	%r3, %r13, %r1;
	cvta.to.global.u64 	%rd1, %rd5;
	cvta.to.global.u64 	%rd2, %rd6;
	cvta.to.global.u64 	%rd3, %rd4;
$L__BB0_2:
	mul.wide.s32 	%rd7, %r14, 4;
	add.s64 	%rd8, %rd1, %rd7;
	ld.global.f32 	%f1, [%rd8];
	add.s64 	%rd9, %rd2, %rd7;
	ld.global.f32 	%f2, [%rd9];
	sub.f32 	%f3, %f1, %f2;
	mul.f32 	%f4, %f3, %f3;
	atom.global.add.f32 	%f5, [%rd3], %f4;
	add.s32 	%r14, %r14, %r3;
	setp.lt.s32 	%p2, %r14, %r6;
	@%p2 bra 	$L__BB0_2;
$L__BB0_3:
	ret;

}


// ===== COMPILED SASS (sm_100) =====

	.target	sm_100

	.elftype	@"ET_EXEC"


//--------------------- .note.nv.tkinfo           --------------------------
	.section	.note.nv.tkinfo,"",@"SHT_NOTE"
	.sectionflags	@"SHF_NOTE_NV_TKINFO"
	.tkinfo
        /*0018*/ 	.word	0x00000002
        /*0030*/ 	.string	""
        /*0030*/ 	.string	"ptxas"
        /*0030*/ 	.string	"Cuda compilation tools, release 13.0, V13.0.88"
        /*0030*/ 	.string	"Build cuda_13.0.r13.0/compiler.36424714_0"
        /*0030*/ 	.string	"-arch sm_100 -m 64 "



//--------------------- .note.nv.cuinfo           --------------------------
	.section	.note.nv.cuinfo,"",@"SHT_NOTE"
	.sectionflags	@"SHF_NOTE_NV_CUINFO"
        /*0018*/ 	.short	0x0002
        /*001a*/ 	.short	0x0064
        /*001c*/ 	.short	0x0082
	.zero		2


//--------------------- .nv.info                  --------------------------
	.section	.nv.info,"",@"SHT_CUDA_INFO"
	.align	4


	//----- nvinfo : EIATTR_REGCOUNT
	.align		4
        /*0000*/ 	.byte	0x04, 0x2f
        /*0002*/ 	.short	(.L_1 - .L_0)
	.align		4
.L_0:
        /*0004*/ 	.word	index@(vectorDistanceLA2)
        /*0008*/ 	.word	0x00000012


	//----- nvinfo : EIATTR_FRAME_SIZE
	.align		4
.L_1:
        /*000c*/ 	.byte	0x04, 0x11
        /*000e*/ 	.short	(.L_3 - .L_2)
	.align		4
.L_2:
        /*0010*/ 	.word	index@(vectorDistanceLA2)
        /*0014*/ 	.word	0x00000000


	//----- nvinfo : EIATTR_MIN_STACK_SIZE
	.align		4
.L_3:
        /*0018*/ 	.byte	0x04, 0x12
        /*001a*/ 	.short	(.L_5 - .L_4)
	.align		4
.L_4:
        /*001c*/ 	.word	index@(vectorDistanceLA2)
        /*0020*/ 	.word	0x00000000
.L_5:


//--------------------- .nv.compat                --------------------------
	.section	.nv.compat,"",@"SHT_CUDA_COMPAT_INFO"
	.align	4
        /*0000*/ 	.byte	0x02, 0x09, 0x00, 0x00, 0x02, 0x02, 0x01, 0x00, 0x02, 0x05, 0x05, 0x00, 0x03, 0x07, 0x01, 0x01
        /*0010*/ 	.byte	0x02, 0x03, 0x00, 0x00, 0x02, 0x06, 0x01, 0x00, 0x04, 0x0b, 0x08, 0x00, 0x09, 0x00, 0x00, 0x00
        /*0020*/ 	.byte	0x00, 0x00, 0x00, 0x00


//--------------------- .nv.info.vectorDistanceLA2 --------------------------
	.section	.nv.info.vectorDistanceLA2,"",@"SHT_CUDA_INFO"
	.sectionflags	@""
	.align	4


	//----- nvinfo : EIATTR_CUDA_API_VERSION
	.align		4
        /*0000*/ 	.byte	0x04, 0x37
        /*0002*/ 	.short	(.L_7 - .L_6)
.L_6:
        /*0004*/ 	.word	0x00000082


	//----- nvinfo : EIATTR_KPARAM_INFO
	.align		4
.L_7:
        /*0008*/ 	.byte	0x04, 0x17
        /*000a*/ 	.short	(.L_9 - .L_8)
.L_8:
        /*000c*/ 	.word	0x00000000
        /*0010*/ 	.short	0x0003
        /*0012*/ 	.short	0x0018
        /*0014*/ 	.byte	0x00, 0xf0, 0x11, 0x00


	//----- nvinfo : EIATTR_KPARAM_INFO
	.align		4
.L_9:
        /*0018*/ 	.byte	0x04, 0x17
        /*001a*/ 	.short	(.L_11 - .L_10)
.L_10:
        /*001c*/ 	.word	0x00000000
        /*0020*/ 	.short	0x0002
        /*0022*/ 	.short	0x0010
        /*0024*/ 	.byte	0x00, 0xf5, 0x21, 0x00


	//----- nvinfo : EIATTR_KPARAM_INFO
	.align		4
.L_11:
        /*0028*/ 	.byte	0x04, 0x17
        /*002a*/ 	.short	(.L_13 - .L_12)
.L_12:
        /*002c*/ 	.word	0x00000000
        /*0030*/ 	.short	0x0001
        /*0032*/ 	.short	0x0008
        /*0034*/ 	.byte	0x00, 0xf5, 0x21, 0x00


	//----- nvinfo : EIATTR_KPARAM_INFO
	.align		4
.L_13:
        /*0038*/ 	.byte	0x04, 0x17
        /*003a*/ 	.short	(.L_15 - .L_14)
.L_14:
        /*003c*/ 	.word	0x00000000
        /*0040*/ 	.short	0x0000
        /*0042*/ 	.short	0x0000
        /*0044*/ 	.byte	0x00, 0xf5, 0x21, 0x00


	//----- nvinfo : EIATTR_SPARSE_MMA_MASK
	.align		4
.L_15:
        /*0048*/ 	.byte	0x03, 0x50
        /*004a*/ 	.short	0x0000


	//----- nvinfo : EIATTR_MAXREG_COUNT
	.align		4
        /*004c*/ 	.byte	0x03, 0x1b
        /*004e*/ 	.short	0x00ff


	//----- nvinfo : EIATTR_MERCURY_ISA_VERSION
	.align		4
        /*0050*/ 	.byte	0x03, 0x5f
        /*0052*/ 	.short	0x0101


	//----- nvinfo : EIATTR_VRC_CTA_INIT_COUNT
	.align		4
        /*0054*/ 	.byte	0x02, 0x4a
	.zero		1
	.zero		1


	//----- nvinfo : EIATTR_EXIT_INSTR_OFFSETS
	.align		4
        /*0058*/ 	.byte	0x04, 0x1c
        /*005a*/ 	.short	(.L_17 - .L_16)


	//   ....[0]....
.L_16:
        /*005c*/ 	.word	0x000000c0


	//   ....[1]....
        /*0060*/ 	.word	0x000001e0


	//----- nvinfo : EIATTR_CRS_STACK_SIZE
	.align		4
.L_17:
        /*0064*/ 	.byte	0x04, 0x1e
        /*0066*/ 	.short	(.L_19 - .L_18)
.L_18:
        /*0068*/ 	.word	0x00000000


	//----- nvinfo : EIATTR_CBANK_PARAM_SIZE
	.align		4
.L_19:
        /*006c*/ 	.byte	0x03, 0x19
        /*006e*/ 	.short	0x001c


	//----- nvinfo : EIATTR_PARAM_CBANK
	.align		4
        /*0070*/ 	.byte	0x04, 0x0a
        /*0072*/ 	.short	(.L_21 - .L_20)
	.align		4
.L_20:
        /*0074*/ 	.word	index@(.nv.constant0.vectorDistanceLA2)
        /*0078*/ 	.short	0x0380
        /*007a*/ 	.short	0x001c


	//----- nvinfo : EIATTR_SW_WAR
	.align		4
.L_21:
        /*007c*/ 	.byte	0x04, 0x36
        /*007e*/ 	.short	(.L_23 - .L_22)
.L_22:
        /*0080*/ 	.word	0x00000008
.L_23:


//--------------------- .nv.callgraph             --------------------------
	.section	.nv.callgraph,"",@"SHT_CUDA_CALLGRAPH"
	.align	4
	.sectionentsize	8
	.align		4
        /*0000*/ 	.word	0x00000000
	.align		4
        /*0004*/ 	.word	0xffffffff
	.align		4
        /*0008*/ 	.word	0x00000000
	.align		4
        /*000c*/ 	.word	0xfffffffe
	.align		4
        /*0010*/ 	.word	0x00000000
	.align		4
        /*0014*/ 	.word	0xfffffffd
	.align		4
        /*0018*/ 	.word	0x00000000
	.align		4
        /*001c*/ 	.word	0xfffffffc


//--------------------- .text.vectorDistanceLA2   --------------------------
	.section	.text.vectorDistanceLA2,"ax",@progbits
	.align	128
        .global         vectorDistanceLA2
        .type           vectorDistanceLA2,@function
        .size           vectorDistanceLA2,(.L_x_2 - vectorDistanceLA2)
        .other          vectorDistanceLA2,@"STO_CUDA_ENTRY STV_DEFAULT"
vectorDistanceLA2:
.text.vectorDistanceLA2:
[----:B------:R-:W-:Y:S01]  /*0000*/  LDC R1, c[0x0][0x37c] ;  /* 0x0000df00ff017b82 */ /* 0x000fe20000000800 */
[----:B------:R-:W0:Y:S07]  /*0010*/  S2R R0, SR_TID.X ;  /* 0x0000000000007919 */ /* 0x000e2e0000002100 */
[----:B------:R-:W0:Y:S01]  /*0020*/  S2UR UR6, SR_CTAID.X ;  /* 0x00000000000679c3 */ /* 0x000e220000002500 */
[----:B------:R-:W1:Y:S01]  /*0030*/  LDCU UR8, c[0x0][0x398] ;  /* 0x00007300ff0877ac */ /* 0x000e620008000800 */
[----:B------:R-:W-:-:S06]  /*0040*/  UMOV UR4, 0x400 ;  /* 0x0000040000047882 */ /* 0x000fcc0000000000 */
[----:B------:R-:W0:Y:S08]  /*0050*/  LDC R3, c[0x0][0x360] ;  /* 0x0000d800ff037b82 */ /* 0x000e300000000800 */
[----:B------:R-:W2:Y:S01]  /*0060*/  S2UR UR5, SR_CgaCtaId ;  /* 0x00000000000579c3 */ /* 0x000ea20000008800 */
[----:B0-----:R-:W-:-:S05]  /*0070*/  IMAD R2, R3, UR6, R0 ;  /* 0x0000000603027c24 */ /* 0x001fca000f8e0200 */
[----:B-1----:R-:W-:Y:S01]  /*0080*/  ISETP.GE.AND P0, PT, R2, UR8, PT ;  /* 0x0000000802007c0c */ /* 0x002fe2000bf06270 */
[----:B--2---:R-:W-:-:S06]  /*0090*/  ULEA UR4, UR5, UR4, 0x18 ;  /* 0x0000000405047291 */ /* 0x004fcc000f8ec0ff */
[----:B------:R-:W-:-:S05]  /*00a0*/  LEA R0, R0, UR4, 0x2 ;  /* 0x0000000400007c11 */ /* 0x000fca000f8e10ff */
[----:B------:R0:W-:Y:S01]  /*00b0*/  STS [R0], RZ ;  /* 0x000000ff00007388 */ /* 0x0001e20000000800 */
[----:B------:R-:W-:Y:S05]  /*00c0*/  @P0 EXIT ;  /* 0x000000000000094d */ /* 0x000fea0003800000 */
[----:B------:R-:W1:Y:S01]  /*00d0*/  LDC.64 R6, c[0x0][0x380] ;  /* 0x0000e000ff067b82 */ /* 0x000e620000000a00 */
[----:B------:R-:W0:Y:S01]  /*00e0*/  LDCU UR4, c[0x0][0x370] ;  /* 0x00006e00ff0477ac */ /* 0x000e220008000800 */
[----:B------:R-:W-:Y:S01]  /*00f0*/  MOV R13, R2 ;  /* 0x00000002000d7202 */ /* 0x000fe20000000f00 */
[----:B------:R-:W2:Y:S05]  /*0100*/  LDCU.64 UR6, c[0x0][0x358] ;  /* 0x00006b00ff0677ac */ /* 0x000eaa0008000a00 */
[----:B------:R-:W3:Y:S08]  /*0110*/  LDC.64 R8, c[0x0][0x388] ;  /* 0x0000e200ff087b82 */ /* 0x000ef00000000a00 */
[----:B------:R-:W4:Y:S01]  /*0120*/  LDC.64 R10, c[0x0][0x390] ;  /* 0x0000e400ff0a7b82 */ /* 0x000f220000000a00 */
[----:B0-----:R-:W-:-:S07]  /*0130*/  IMAD R0, R3, UR4, RZ ;  /* 0x0000000403007c24 */ /* 0x001fce000f8e02ff */
.L_x_0:
[----:B---3--:R-:W-:-:S04]  /*0140*/  IMAD.WIDE R2, R13, 0x4, R8 ;  /* 0x000000040d027825 */ /* 0x008fc800078e0208 */
[----:B----4-:R-:W-:Y:S02]  /*0150*/  IMAD.WIDE R4, R13, 0x4, R10 ;  /* 0x000000040d047825 */ /* 0x010fe400078e020a */
[----:B--2---:R-:W2:Y:S04]  /*0160*/  LDG.E R2, desc[UR6][R2.64] ;  /* 0x0000000602027981 */ /* 0x004ea8000c1e1900 */
[----:B------:R-:W2:Y:S01]  /*0170*/  LDG.E R5, desc[UR6][R4.64] ;  /* 0x0000000604057981 */ /* 0x000ea2000c1e1900 */
[----:B------:R-:W-:-:S04]  /*0180*/  IADD3 R13, PT, PT, R0, R13, RZ ;  /* 0x0000000d000d7210 */ /* 0x000fc80007ffe0ff */
[----:B------:R-:W-:Y:S01]  /*0190*/  ISETP.GE.AND P0, PT, R13, UR8, PT ;  /* 0x000000080d007c0c */ /* 0x000fe2000bf06270 */
[----:B--2---:R-:W-:-:S04]  /*01a0*/  FADD R12, R2, -R5 ;  /* 0x80000005020c7221 */ /* 0x004fc80000000000 */
[----:B0-----:R-:W-:-:S05]  /*01b0*/  FMUL R15, R12, R12 ;  /* 0x0000000c0c0f7220 */ /* 0x001fca0000400000 */
[----:B-1----:R0:W-:Y:S03]  /*01c0*/  REDG.E.ADD.F32.FTZ.RN.STRONG.GPU desc[UR6][R6.64], R15 ;  /* 0x0000000f060079a6 */ /* 0x0021e6000c12f306 */
[----:B------:R-:W-:Y:S05]  /*01d0*/  @!P0 BRA `(.L_x_0) ;  /* 0xfffffffc00d88947 */ /* 0x000fea000383ffff */
[----:B------:R-:W-:Y:S05]  /*01e0*/  EXIT ;  /* 0x000000000000794d */ /* 0x000fea0003800000 */
.L_x_1:
[----:B------:R-:W-:-:S00]  /*01f0*/  BRA `(.L_x_1) ;  /* 0xfffffffc00fc7947 */ /* 0x000fc0000383ffff */
[----:B------:R-:W-:-:S00]  /*0200*/  NOP ;  /* 0x0000000000007918 */ /* 0x000fc00000000000 */
[----:B------:R-:W-:-:S00]  /*0210*/  NOP ;  /* 0x0000000000007918 */ /* 0x000fc00000000000 */
[----:B------:R-:W-:-:S00]  /*0220*/  NOP ;  /* 0x0000000000007918 */ /* 0x000fc00000000000 */
[----:B------:R-:W-:-:S00]  /*0230*/  NOP ;  /* 0x0000000000007918 */ /* 0x000fc00000000000 */
[----:B------:R-:W-:-:S00]  /*0240*/  NOP ;  /* 0x0000000000007918 */ /* 0x000fc00000000000 */
[----:B------:R-:W-:-:S00]  /*0250*/  NOP ;  /* 0x0000000000007918 */ /* 0x000fc00000000000 */
[----:B------:R-:W-:-:S00]  /*0260*/  NOP ;  /* 0x0000000000007918 */ /* 0x000fc00000000000 */
[----:B------:R-:W-:-:S00]  /*0270*/  NOP ;  /* 0x0000000000007918 */ /* 0x000fc00000000000 */
.L_x_2:


//--------------------- .nv.shared.vectorDistanceLA2 --------------------------
	.section	.nv.shared.vectorDistanceLA2,"aw",@nobits
	.sectionflags	@""
	.align	16
	.zero		1024


//--------------------- .nv.shared.reserved.0     --------------------------
	.section	.nv.shared.reserved.0,"aw",@nobits
	.weak		__nv_reservedSMEM_offset_0_alias
	.size		__nv_reservedSMEM_offset_0_alias, 0, 64
	.other		__nv_reservedSMEM_offset_0_alias,@"STO_CUDA_RESERVED_SHARED STV_DEFAULT"
__nv_reservedSMEM_offset_0_alias:
	.zero		0
	.zero		64


//--------------------- .nv.constant0.vectorDistanceLA2 --------------------------
	.section	.nv.constant0.vectorDistanceLA2,"a",@progbits
	.sectionflags	@""
	.align	4
.nv.constant0.vectorDistanceLA2:
	.zero		924


//--------------------- SYMBOLS --------------------------

	.type		.nv.reservedSmem.offset0,@object
	.size		.nv.reservedSmem.offset0,0x4
	.type		.nv.reservedSmem.cap,@object
	.size		.nv.reservedSmem.cap,0x4
